//
// Generated by NVIDIA NVVM Compiler
//
// Compiler Build ID: CL-36424714
// Cuda compilation tools, release 13.0, V13.0.88
// Based on NVVM 20.0.0
//

.version 9.0
.target sm_100
.address_size 64

	// .globl	_Z14doubleElementsPfi

.visible .entry _Z14doubleElementsPfi(
	.param .u64 .ptr .align 1 _Z14doubleElementsPfi_param_0,
	.param .u32 _Z14doubleElementsPfi_param_1
)
{
	.reg .pred 	%p<2>;
	.reg .b32 	%r<6>;
	.reg .b32 	%f<3>;
	.reg .b64 	%rd<5>;

	ld.param.u64 	%rd1, [_Z14doubleElementsPfi_param_0];
	ld.param.u32 	%r2, [_Z14doubleElementsPfi_param_1];
	mov.u32 	%r3, %ctaid.x;
	mov.u32 	%r4, %ntid.x;
	mov.u32 	%r5, %tid.x;
	mad.lo.s32 	%r1, %r3, %r4, %r5;
	setp.ge.s32 	%p1, %r1, %r2;
	@%p1 bra 	$L__BB0_2;
	cvta.to.global.u64 	%rd2, %rd1;
	mul.wide.s32 	%rd3, %r1, 4;
	add.s64 	%rd4, %rd2, %rd3;
	ld.global.f32 	%f1, [%rd4];
	add.f32 	%f2, %f1, %f1;
	st.global.f32 	[%rd4], %f2;
$L__BB0_2:
	ret;

}


// ===== COMPILED SASS (sm_100) =====

	.target	sm_100

	.elftype	@"ET_EXEC"


//--------------------- .note.nv.tkinfo           --------------------------
	.section	.note.nv.tkinfo,"",@"SHT_NOTE"
	.sectionflags	@"SHF_NOTE_NV_TKINFO"
	.tkinfo
        /*0018*/ 	.word	0x00000002
        /*0030*/ 	.string	""
        /*0030*/ 	.string	"ptxas"
        /*0030*/ 	.string	"Cuda compilation tools, release 13.0, V13.0.88"
        /*0030*/ 	.string	"Build cuda_13.0.r13.0/compiler.36424714_0"
        /*0030*/ 	.string	"-arch sm_100 -m 64 "



//--------------------- .note.nv.cuinfo           --------------------------
	.section	.note.nv.cuinfo,"",@"SHT_NOTE"
	.sectionflags	@"SHF_NOTE_NV_CUINFO"
        /*0018*/ 	.short	0x0002
        /*001a*/ 	.short	0x0064
        /*001c*/ 	.short	0x0082
	.zero		2


//--------------------- .nv.info                  --------------------------
	.section	.nv.info,"",@"SHT_CUDA_INFO"
	.align	4


	//----- nvinfo : EIATTR_REGCOUNT
	.align		4
        /*0000*/ 	.byte	0x04, 0x2f
        /*0002*/ 	.short	(.L_1 - .L_0)
	.align		4
.L_0:
        /*0004*/ 	.word	index@(_Z14doubleElementsPfi)
        /*0008*/ 	.word	0x00000008


	//----- nvinfo : EIATTR_FRAME_SIZE
	.align		4
.L_1:
        /*000c*/ 	.byte	0x04, 0x11
        /*000e*/ 	.short	(.L_3 - .L_2)
	.align		4
.L_2:
        /*0010*/ 	.word	index@(_Z14doubleElementsPfi)
        /*0014*/ 	.word	0x00000000


	//----- nvinfo : EIATTR_MIN_STACK_SIZE
	.align		4
.L_3:
        /*0018*/ 	.byte	0x04, 0x12
        /*001a*/ 	.short	(.L_5 - .L_4)
	.align		4
.L_4:
        /*001c*/ 	.word	index@(_Z14doubleElementsPfi)
        /*0020*/ 	.word	0x00000000
.L_5:


//--------------------- .nv.compat                --------------------------
	.section	.nv.compat,"",@"SHT_CUDA_COMPAT_INFO"
	.align	4
        /*0000*/ 	.byte	0x02, 0x09, 0x00, 0x00, 0x02, 0x02, 0x01, 0x00, 0x02, 0x05, 0x05, 0x00, 0x03, 0x07, 0x01, 0x01
        /*0010*/ 	.byte	0x02, 0x03, 0x00, 0x00, 0x02, 0x06, 0x01, 0x00, 0x04, 0x0b, 0x08, 0x00, 0x09, 0x00, 0x00, 0x00
        /*0020*/ 	.byte	0x00, 0x00, 0x00, 0x00


//--------------------- .nv.info._Z14doubleElementsPfi --------------------------
	.section	.nv.info._Z14doubleElementsPfi,"",@"SHT_CUDA_INFO"
	.sectionflags	@""
	.align	4


	//----- nvinfo : EIATTR_CUDA_API_VERSION
	.align		4
        /*0000*/ 	.byte	0x04, 0x37
        /*0002*/ 	.short	(.L_7 - .L_6)
.L_6:
        /*0004*/ 	.word	0x00000082


	//----- nvinfo : EIATTR_KPARAM_INFO
	.align		4
.L_7:
        /*0008*/ 	.byte	0x04, 0x17
        /*000a*/ 	.short	(.L_9 - .L_8)
.L_8:
        /*000c*/ 	.word	0x00000000
        /*0010*/ 	.short	0x0001
        /*0012*/ 	.short	0x0008
        /*0014*/ 	.byte	0x00, 0xf0, 0x11, 0x00


	//----- nvinfo : EIATTR_KPARAM_INFO
	.align		4
.L_9:
        /*0018*/ 	.byte	0x04, 0x17
        /*001a*/ 	.short	(.L_11 - .L_10)
.L_10:
        /*001c*/ 	.word	0x00000000
        /*0020*/ 	.short	0x0000
        /*0022*/ 	.short	0x0000
        /*0024*/ 	.byte	0x00, 0xf5, 0x21, 0x00


	//----- nvinfo : EIATTR_SPARSE_MMA_MASK
	.align		4
.L_11:
        /*0028*/ 	.byte	0x03, 0x50
        /*002a*/ 	.short	0x0000


	//----- nvinfo : EIATTR_MAXREG_COUNT
	.align		4
        /*002c*/ 	.byte	0x03, 0x1b
        /*002e*/ 	.short	0x00ff


	//----- nvinfo : EIATTR_MERCURY_ISA_VERSION
	.align		4
        /*0030*/ 	.byte	0x03, 0x5f
        /*0032*/ 	.short	0x0101


	//----- nvinfo : EIATTR_VRC_CTA_INIT_COUNT
	.align		4
        /*0034*/ 	.byte	0x02, 0x4a
	.zero		1
	.zero		1


	//----- nvinfo : EIATTR_EXIT_INSTR_OFFSETS
	.align		4
        /*0038*/ 	.byte	0x04, 0x1c
        /*003a*/ 	.short	(.L_13 - .L_12)


	//   ....[0]....
.L_12:
        /*003c*/ 	.word	0x00000070


	//   ....[1]....
        /*0040*/ 	.word	0x000000e0


	//----- nvinfo : EIATTR_CBANK_PARAM_SIZE
	.align		4
.L_13:
        /*0044*/ 	.byte	0x03, 0x19
        /*0046*/ 	.short	0x000c


	//----- nvinfo : EIATTR_PARAM_CBANK
	.align		4
        /*0048*/ 	.byte	0x04, 0x0a
        /*004a*/ 	.short	(.L_15 - .L_14)
	.align		4
.L_14:
        /*004c*/ 	.word	index@(.nv.constant0._Z14doubleElementsPfi)
        /*0050*/ 	.short	0x0380
        /*0052*/ 	.short	0x000c


	//----- nvinfo : EIATTR_SW_WAR
	.align		4
.L_15:
        /*0054*/ 	.byte	0x04, 0x36
        /*0056*/ 	.short	(.L_17 - .L_16)
.L_16:
        /*0058*/ 	.word	0x00000008
.L_17:


//--------------------- .nv.callgraph             --------------------------
	.section	.nv.callgraph,"",@"SHT_CUDA_CALLGRAPH"
	.align	4
	.sectionentsize	8
	.align		4
        /*0000*/ 	.word	0x00000000
	.align		4
        /*0004*/ 	.word	0xffffffff
	.align		4
        /*0008*/ 	.word	0x00000000
	.align		4
        /*000c*/ 	.word	0xfffffffe
	.align		4
        /*0010*/ 	.word	0x00000000
	.align		4
        /*0014*/ 	.word	0xfffffffd
	.align		4
        /*0018*/ 	.word	0x00000000
	.align		4
        /*001c*/ 	.word	0xfffffffc


//--------------------- .text._Z14doubleElementsPfi --------------------------
	.section	.text._Z14doubleElementsPfi,"ax",@progbits
	.align	128
        .global         _Z14doubleElementsPfi
        .type           _Z14doubleElementsPfi,@function
        .size           _Z14doubleElementsPfi,(.L_x_1 - _Z14doubleElementsPfi)
        .other          _Z14doubleElementsPfi,@"STO_CUDA_ENTRY STV_DEFAULT"
_Z14doubleElementsPfi:
.text._Z14doubleElementsPfi:
[----:B------:R-:W-:Y:S01]  /*0000*/  LDC R1, c[0x0][0x37c] ;  /* 0x0000df00ff017b82 */ /* 0x000fe20000000800 */
[----:B------:R-:W0:Y:S07]  /*0010*/  S2R R0, SR_TID.X ;  /* 0x0000000000007919 */ /* 0x000e2e0000002100 */
[----:B------:R-:W0:Y:S01]  /*0020*/  S2UR UR4, SR_CTAID.X ;  /* 0x00000000000479c3 */ /* 0x000e220000002500 */
[----:B------:R-:W1:Y:S07]  /*0030*/  LDCU UR5, c[0x0][0x388] ;  /* 0x00007100ff0577ac */ /* 0x000e6e0008000800 */
[----:B------:R-:W0:Y:S02]  /*0040*/  LDC R5, c[0x0][0x360] ;  /* 0x0000d800ff057b82 */ /* 0x000e240000000800 */
[----:B0-----:R-:W-:-:S05]  /*0050*/  IMAD R5, R5, UR4, R0 ;  /* 0x0000000405057c24 */ /* 0x001fca000f8e0200 */
[----:B-1----:R-:W-:-:S13]  /*0060*/  ISETP.GE.AND P0, PT, R5, UR5, PT ;  /* 0x0000000505007c0c */ /* 0x002fda000bf06270 */
[----:B------:R-:W-:Y:S05]  /*0070*/  @P0 EXIT ;  /* 0x000000000000094d */ /* 0x000fea0003800000 */
[----:B------:R-:W0:Y:S01]  /*0080*/  LDC.64 R2, c[0x0][0x380] ;  /* 0x0000e000ff027b82 */ /* 0x000e220000000a00 */
[----:B------:R-:W1:Y:S01]  /*0090*/  LDCU.64 UR4, c[0x0][0x358] ;  /* 0x00006b00ff0477ac */ /* 0x000e620008000a00 */
[----:B0-----:R-:W-:-:S05]  /*00a0*/  IMAD.WIDE R2, R5, 0x4, R2 ;  /* 0x0000000405027825 */ /* 0x001fca00078e0202 */
[----:B-1----:R-:W2:Y:S02]  /*00b0*/  LDG.E R0, desc[UR4][R2.64] ;  /* 0x0000000402007981 */ /* 0x002ea4000c1e1900 */
[----:B--2---:R-:W-:-:S05]  /*00c0*/  FADD R5, R0, R0 ;  /* 0x0000000000057221 */ /* 0x004fca0000000000 */
[----:B------:R-:W-:Y:S01]  /*00d0*/  STG.E desc[UR4][R2.64], R5 ;  /* 0x0000000502007986 */ /* 0x000fe2000c101904 */
[----:B------:R-:W-:Y:S05]  /*00e0*/  EXIT ;  /* 0x000000000000794d */ /* 0x000fea0003800000 */
.L_x_0:
[----:B------:R-:W-:-:S00]  /*00f0*/  BRA `(.L_x_0) ;  /* 0xfffffffc00fc7947 */ /* 0x000fc0000383ffff */
[----:B------:R-:W-:-:S00]  /*0100*/  NOP ;  /* 0x0000000000007918 */ /* 0x000fc00000000000 */
[----:B------:R-:W-:-:S00]  /*0110*/  NOP ;  /* 0x0000000000007918 */ /* 0x000fc00000000000 */
[----:B------:R-:W-:-:S00]  /*0120*/  NOP ;  /* 0x0000000000007918 */ /* 0x000fc00000000000 */
[----:B------:R-:W-:-:S00]  /*0130*/  NOP ;  /* 0x0000000000007918 */ /* 0x000fc00000000000 */
[----:B------:R-:W-:-:S00]  /*0140*/  NOP ;  /* 0x0000000000007918 */ /* 0x000fc00000000000 */
[----:B------:R-:W-:-:S00]  /*0150*/  NOP ;  /* 0x0000000000007918 */ /* 0x000fc00000000000 */
[----:B------:R-:W-:-:S00]  /*0160*/  NOP ;  /* 0x0000000000007918 */ /* 0x000fc00000000000 */
[----:B------:R-:W-:-:S00]  /*0170*/  NOP ;  /* 0x0000000000007918 */ /* 0x000fc00000000000 */
.L_x_1:


//--------------------- .nv.shared.reserved.0     --------------------------
	.section	.nv.shared.reserved.0,"aw",@nobits
	.weak		__nv_reservedSMEM_offset_0_alias
	.size		__nv_reservedSMEM_offset_0_alias, 0, 64
	.other		__nv_reservedSMEM_offset_0_alias,@"STO_CUDA_RESERVED_SHARED STV_DEFAULT"
__nv_reservedSMEM_offset_0_alias:
	.zero		0
	.zero		64


//--------------------- .nv.constant0._Z14doubleElementsPfi --------------------------
	.section	.nv.constant0._Z14doubleElementsPfi,"a",@progbits
	.sectionflags	@""
	.align	4
.nv.constant0._Z14doubleElementsPfi:
	.zero		908


//--------------------- SYMBOLS --------------------------

	.type		.nv.reservedSmem.offset0,@object
	.size		.nv.reservedSmem.offset0,0x4
